//
// Generated by NVIDIA NVVM Compiler
//
// Compiler Build ID: CL-36424714
// Cuda compilation tools, release 13.0, V13.0.88
// Based on NVVM 20.0.0
//

.version 9.0
.target sm_100
.address_size 64

	// .globl	_Z6myInitPii

.visible .entry _Z6myInitPii(
	.param .u64 .ptr .align 1 _Z6myInitPii_param_0,
	.param .u32 _Z6myInitPii_param_1
)
{
	.reg .b32 	%r<3>;
	.reg .b64 	%rd<5>;

	ld.param.u64 	%rd1, [_Z6myInitPii_param_0];
	ld.param.u32 	%r1, [_Z6myInitPii_param_1];
	cvta.to.global.u64 	%rd2, %rd1;
	mov.u32 	%r2, %tid.x;
	mul.wide.u32 	%rd3, %r2, 4;
	add.s64 	%rd4, %rd2, %rd3;
	st.global.u32 	[%rd4], %r1;
	ret;

}
	// .globl	_Z5myAddPiS_
.visible .entry _Z5myAddPiS_(
	.param .u64 .ptr .align 1 _Z5myAddPiS__param_0,
	.param .u64 .ptr .align 1 _Z5myAddPiS__param_1
)
{
	.reg .b32 	%r<4>;
	.reg .b64 	%rd<9>;

	ld.param.u64 	%rd1, [_Z5myAddPiS__param_0];
	ld.param.u64 	%rd2, [_Z5myAddPiS__param_1];
	cvta.to.global.u64 	%rd3, %rd2;
	cvta.to.global.u64 	%rd4, %rd1;
	mov.u32 	%r1, %tid.x;
	mul.wide.u32 	%rd5, %r1, 4;
	add.s64 	%rd6, %rd4, %rd5;
	ld.global.u32 	%r2, [%rd6];
	mul.wide.s32 	%rd7, %r2, 4;
	add.s64 	%rd8, %rd3, %rd7;
	atom.global.add.u32 	%r3, [%rd8], 1;
	ret;

}
	// .globl	_Z6myCopyPiS_
.visible .entry _Z6myCopyPiS_(
	.param .u64 .ptr .align 1 _Z6myCopyPiS__param_0,
	.param .u64 .ptr .align 1 _Z6myCopyPiS__param_1
)
{
	.reg .b32 	%r<3>;
	.reg .b64 	%rd<8>;

	ld.param.u64 	%rd1, [_Z6myCopyPiS__param_0];
	ld.param.u64 	%rd2, [_Z6myCopyPiS__param_1];
	cvta.to.global.u64 	%rd3, %rd2;
	cvta.to.global.u64 	%rd4, %rd1;
	mov.u32 	%r1, %tid.x;
	mul.wide.u32 	%rd5, %r1, 4;
	add.s64 	%rd6, %rd4, %rd5;
	ld.global.u32 	%r2, [%rd6];
	add.s64 	%rd7, %rd3, %rd5;
	st.global.u32 	[%rd7+4], %r2;
	ret;

}
	// .globl	_Z6myScanPiS_i
.visible .entry _Z6myScanPiS_i(
	.param .u64 .ptr .align 1 _Z6myScanPiS_i_param_0,
	.param .u64 .ptr .align 1 _Z6myScanPiS_i_param_1,
	.param .u32 _Z6myScanPiS_i_param_2
)
{
	.reg .pred 	%p<4>;
	.reg .b32 	%r<12>;
	.reg .b64 	%rd<10>;

	ld.param.u64 	%rd4, [_Z6myScanPiS_i_param_0];
	ld.param.u64 	%rd5, [_Z6myScanPiS_i_param_1];
	ld.param.u32 	%r4, [_Z6myScanPiS_i_param_2];
	cvta.to.global.u64 	%rd1, %rd5;
	mov.u32 	%r1, %tid.x;
	setp.lt.s32 	%p1, %r4, 2;
	@%p1 bra 	$L__BB3_5;
	cvta.to.global.u64 	%rd6, %rd4;
	mul.wide.u32 	%rd7, %r1, 4;
	add.s64 	%rd2, %rd6, %rd7;
	add.s64 	%rd3, %rd1, %rd7;
	mov.b32 	%r11, 1;
$L__BB3_2:
	ld.global.u32 	%r6, [%rd2];
	st.global.u32 	[%rd3], %r6;
	bar.sync 	0;
	setp.lt.s32 	%p2, %r1, %r11;
	@%p2 bra 	$L__BB3_4;
	sub.s32 	%r7, %r1, %r11;
	mul.wide.s32 	%rd8, %r7, 4;
	add.s64 	%rd9, %rd1, %rd8;
	ld.global.u32 	%r8, [%rd9];
	ld.global.u32 	%r9, [%rd2];
	add.s32 	%r10, %r9, %r8;
	st.global.u32 	[%rd2], %r10;
$L__BB3_4:
	bar.sync 	0;
	shl.b32 	%r11, %r11, 1;
	setp.lt.s32 	%p3, %r11, %r4;
	@%p3 bra 	$L__BB3_2;
$L__BB3_5:
	ret;

}
	// .globl	_Z6mySortPiS_S_
.visible .entry _Z6mySortPiS_S_(
	.param .u64 .ptr .align 1 _Z6mySortPiS_S__param_0,
	.param .u64 .ptr .align 1 _Z6mySortPiS_S__param_1,
	.param .u64 .ptr .align 1 _Z6mySortPiS_S__param_2
)
{
	.reg .pred 	%p<2>;
	.reg .b32 	%r<6>;
	.reg .b64 	%rd<13>;

	ld.param.u64 	%rd1, [_Z6mySortPiS_S__param_0];
	ld.param.u64 	%rd3, [_Z6mySortPiS_S__param_1];
	ld.param.u64 	%rd2, [_Z6mySortPiS_S__param_2];
	cvta.to.global.u64 	%rd4, %rd3;
	mov.u32 	%r1, %tid.x;
	mov.u32 	%r2, %ctaid.x;
	mul.wide.u32 	%rd5, %r2, 4;
	add.s64 	%rd6, %rd4, %rd5;
	ld.global.u32 	%r3, [%rd6];
	setp.ge.s32 	%p1, %r1, %r3;
	@%p1 bra 	$L__BB4_2;
	cvta.to.global.u64 	%rd7, %rd2;
	cvta.to.global.u64 	%rd8, %rd1;
	add.s64 	%rd10, %rd7, %rd5;
	ld.global.u32 	%r4, [%rd10];
	add.s32 	%r5, %r4, %r1;
	mul.wide.s32 	%rd11, %r5, 4;
	add.s64 	%rd12, %rd8, %rd11;
	st.global.u32 	[%rd12], %r2;
$L__BB4_2:
	ret;

}


// ===== COMPILED SASS (sm_100) =====

	.target	sm_100

	.elftype	@"ET_EXEC"


//--------------------- .note.nv.tkinfo           --------------------------
	.section	.note.nv.tkinfo,"",@"SHT_NOTE"
	.sectionflags	@"SHF_NOTE_NV_TKINFO"
	.tkinfo
        /*0018*/ 	.word	0x00000002
        /*0030*/ 	.string	""
        /*0030*/ 	.string	"ptxas"
        /*0030*/ 	.string	"Cuda compilation tools, release 13.0, V13.0.88"
        /*0030*/ 	.string	"Build cuda_13.0.r13.0/compiler.36424714_0"
        /*0030*/ 	.string	"-arch sm_100 -m 64 "



//--------------------- .note.nv.cuinfo           --------------------------
	.section	.note.nv.cuinfo,"",@"SHT_NOTE"
	.sectionflags	@"SHF_NOTE_NV_CUINFO"
        /*0018*/ 	.short	0x0002
        /*001a*/ 	.short	0x0064
        /*001c*/ 	.short	0x0082
	.zero		2


//--------------------- .nv.info                  --------------------------
	.section	.nv.info,"",@"SHT_CUDA_INFO"
	.align	4


	//----- nvinfo : EIATTR_REGCOUNT
	.align		4
        /*0000*/ 	.byte	0x04, 0x2f
        /*0002*/ 	.short	(.L_1 - .L_0)
	.align		4
.L_0:
        /*0004*/ 	.word	index@(_Z6myInitPii)
        /*0008*/ 	.word	0x0000000a


	//----- nvinfo : EIATTR_FRAME_SIZE
	.align		4
.L_1:
        /*000c*/ 	.byte	0x04, 0x11
        /*000e*/ 	.short	(.L_3 - .L_2)
	.align		4
.L_2:
        /*0010*/ 	.word	index@(_Z6myInitPii)
        /*0014*/ 	.word	0x00000000


	//----- nvinfo : EIATTR_REGCOUNT
	.align		4
.L_3:
        /*0018*/ 	.byte	0x04, 0x2f
        /*001a*/ 	.short	(.L_5 - .L_4)
	.align		4
.L_4:
        /*001c*/ 	.word	index@(_Z5myAddPiS_)
        /*0020*/ 	.word	0x0000000a


	//----- nvinfo : EIATTR_FRAME_SIZE
	.align		4
.L_5:
        /*0024*/ 	.byte	0x04, 0x11
        /*0026*/ 	.short	(.L_7 - .L_6)
	.align		4
.L_6:
        /*0028*/ 	.word	index@(_Z5myAddPiS_)
        /*002c*/ 	.word	0x00000000


	//----- nvinfo : EIATTR_REGCOUNT
	.align		4
.L_7:
        /*0030*/ 	.byte	0x04, 0x2f
        /*0032*/ 	.short	(.L_9 - .L_8)
	.align		4
.L_8:
        /*0034*/ 	.word	index@(_Z6myCopyPiS_)
        /*0038*/ 	.word	0x0000000a


	//----- nvinfo : EIATTR_FRAME_SIZE
	.align		4
.L_9:
        /*003c*/ 	.byte	0x04, 0x11
        /*003e*/ 	.short	(.L_11 - .L_10)
	.align		4
.L_10:
        /*0040*/ 	.word	index@(_Z6myCopyPiS_)
        /*0044*/ 	.word	0x00000000


	//----- nvinfo : EIATTR_REGCOUNT
	.align		4
.L_11:
        /*0048*/ 	.byte	0x04, 0x2f
        /*004a*/ 	.short	(.L_13 - .L_12)
	.align		4
.L_12:
        /*004c*/ 	.word	index@(_Z6myScanPiS_i)
        /*0050*/ 	.word	0x00000010


	//----- nvinfo : EIATTR_FRAME_SIZE
	.align		4
.L_13:
        /*0054*/ 	.byte	0x04, 0x11
        /*0056*/ 	.short	(.L_15 - .L_14)
	.align		4
.L_14:
        /*0058*/ 	.word	index@(_Z6myScanPiS_i)
        /*005c*/ 	.word	0x00000000


	//----- nvinfo : EIATTR_REGCOUNT
	.align		4
.L_15:
        /*0060*/ 	.byte	0x04, 0x2f
        /*0062*/ 	.short	(.L_17 - .L_16)
	.align		4
.L_16:
        /*0064*/ 	.word	index@(_Z6mySortPiS_S_)
        /*0068*/ 	.word	0x0000000c


	//----- nvinfo : EIATTR_FRAME_SIZE
	.align		4
.L_17:
        /*006c*/ 	.byte	0x04, 0x11
        /*006e*/ 	.short	(.L_19 - .L_18)
	.align		4
.L_18:
        /*0070*/ 	.word	index@(_Z6mySortPiS_S_)
        /*0074*/ 	.word	0x00000000


	//----- nvinfo : EIATTR_MIN_STACK_SIZE
	.align		4
.L_19:
        /*0078*/ 	.byte	0x04, 0x12
        /*007a*/ 	.short	(.L_21 - .L_20)
	.align		4
.L_20:
        /*007c*/ 	.word	index@(_Z6mySortPiS_S_)
        /*0080*/ 	.word	0x00000000


	//----- nvinfo : EIATTR_MIN_STACK_SIZE
	.align		4
.L_21:
        /*0084*/ 	.byte	0x04, 0x12
        /*0086*/ 	.short	(.L_23 - .L_22)
	.align		4
.L_22:
        /*0088*/ 	.word	index@(_Z6myScanPiS_i)
        /*008c*/ 	.word	0x00000000


	//----- nvinfo : EIATTR_MIN_STACK_SIZE
	.align		4
.L_23:
        /*0090*/ 	.byte	0x04, 0x12
        /*0092*/ 	.short	(.L_25 - .L_24)
	.align		4
.L_24:
        /*0094*/ 	.word	index@(_Z6myCopyPiS_)
        /*0098*/ 	.word	0x00000000


	//----- nvinfo : EIATTR_MIN_STACK_SIZE
	.align		4
.L_25:
        /*009c*/ 	.byte	0x04, 0x12
        /*009e*/ 	.short	(.L_27 - .L_26)
	.align		4
.L_26:
        /*00a0*/ 	.word	index@(_Z5myAddPiS_)
        /*00a4*/ 	.word	0x00000000


	//----- nvinfo : EIATTR_MIN_STACK_SIZE
	.align		4
.L_27:
        /*00a8*/ 	.byte	0x04, 0x12
        /*00aa*/ 	.short	(.L_29 - .L_28)
	.align		4
.L_28:
        /*00ac*/ 	.word	index@(_Z6myInitPii)
        /*00b0*/ 	.word	0x00000000
.L_29:


//--------------------- .nv.compat                --------------------------
	.section	.nv.compat,"",@"SHT_CUDA_COMPAT_INFO"
	.align	4
        /*0000*/ 	.byte	0x02, 0x09, 0x00, 0x00, 0x02, 0x02, 0x01, 0x00, 0x02, 0x05, 0x05, 0x00, 0x03, 0x07, 0x01, 0x01
        /*0010*/ 	.byte	0x02, 0x03, 0x00, 0x00, 0x02, 0x06, 0x01, 0x00, 0x04, 0x0b, 0x08, 0x00, 0x09, 0x00, 0x00, 0x00
        /*0020*/ 	.byte	0x00, 0x00, 0x00, 0x00


//--------------------- .nv.info._Z6mySortPiS_S_  --------------------------
	.section	.nv.info._Z6mySortPiS_S_,"",@"SHT_CUDA_INFO"
	.sectionflags	@""
	.align	4


	//----- nvinfo : EIATTR_CUDA_API_VERSION
	.align		4
        /*0000*/ 	.byte	0x04, 0x37
        /*0002*/ 	.short	(.L_31 - .L_30)
.L_30:
        /*0004*/ 	.word	0x00000082


	//----- nvinfo : EIATTR_KPARAM_INFO
	.align		4
.L_31:
        /*0008*/ 	.byte	0x04, 0x17
        /*000a*/ 	.short	(.L_33 - .L_32)
.L_32:
        /*000c*/ 	.word	0x00000000
        /*0010*/ 	.short	0x0002
        /*0012*/ 	.short	0x0010
        /*0014*/ 	.byte	0x00, 0xf5, 0x21, 0x00


	//----- nvinfo : EIATTR_KPARAM_INFO
	.align		4
.L_33:
        /*0018*/ 	.byte	0x04, 0x17
        /*001a*/ 	.short	(.L_35 - .L_34)
.L_34:
        /*001c*/ 	.word	0x00000000
        /*0020*/ 	.short	0x0001
        /*0022*/ 	.short	0x0008
        /*0024*/ 	.byte	0x00, 0xf5, 0x21, 0x00


	//----- nvinfo : EIATTR_KPARAM_INFO
	.align		4
.L_35:
        /*0028*/ 	.byte	0x04, 0x17
        /*002a*/ 	.short	(.L_37 - .L_36)
.L_36:
        /*002c*/ 	.word	0x00000000
        /*0030*/ 	.short	0x0000
        /*0032*/ 	.short	0x0000
        /*0034*/ 	.byte	0x00, 0xf5, 0x21, 0x00


	//----- nvinfo : EIATTR_SPARSE_MMA_MASK
	.align		4
.L_37:
        /*0038*/ 	.byte	0x03, 0x50
        /*003a*/ 	.short	0x0000


	//----- nvinfo : EIATTR_MAXREG_COUNT
	.align		4
        /*003c*/ 	.byte	0x03, 0x1b
        /*003e*/ 	.short	0x00ff


	//----- nvinfo : EIATTR_MERCURY_ISA_VERSION
	.align		4
        /*0040*/ 	.byte	0x03, 0x5f
        /*0042*/ 	.short	0x0101


	//----- nvinfo : EIATTR_VRC_CTA_INIT_COUNT
	.align		4
        /*0044*/ 	.byte	0x02, 0x4a
	.zero		1
	.zero		1


	//----- nvinfo : EIATTR_EXIT_INSTR_OFFSETS
	.align		4
        /*0048*/ 	.byte	0x04, 0x1c
        /*004a*/ 	.short	(.L_39 - .L_38)


	//   ....[0]....
.L_38:
        /*004c*/ 	.word	0x00000080


	//   ....[1]....
        /*0050*/ 	.word	0x00000100


	//----- nvinfo : EIATTR_CBANK_PARAM_SIZE
	.align		4
.L_39:
        /*0054*/ 	.byte	0x03, 0x19
        /*0056*/ 	.short	0x0018


	//----- nvinfo : EIATTR_PARAM_CBANK
	.align		4
        /*0058*/ 	.byte	0x04, 0x0a
        /*005a*/ 	.short	(.L_41 - .L_40)
	.align		4
.L_40:
        /*005c*/ 	.word	index@(.nv.constant0._Z6mySortPiS_S_)
        /*0060*/ 	.short	0x0380
        /*0062*/ 	.short	0x0018


	//----- nvinfo : EIATTR_SW_WAR
	.align		4
.L_41:
        /*0064*/ 	.byte	0x04, 0x36
        /*0066*/ 	.short	(.L_43 - .L_42)
.L_42:
        /*0068*/ 	.word	0x00000008
.L_43:


//--------------------- .nv.info._Z6myScanPiS_i   --------------------------
	.section	.nv.info._Z6myScanPiS_i,"",@"SHT_CUDA_INFO"
	.sectionflags	@""
	.align	4


	//----- nvinfo : EIATTR_CUDA_API_VERSION
	.align		4
        /*0000*/ 	.byte	0x04, 0x37
        /*0002*/ 	.short	(.L_45 - .L_44)
.L_44:
        /*0004*/ 	.word	0x00000082


	//----- nvinfo : EIATTR_KPARAM_INFO
	.align		4
.L_45:
        /*0008*/ 	.byte	0x04, 0x17
        /*000a*/ 	.short	(.L_47 - .L_46)
.L_46:
        /*000c*/ 	.word	0x00000000
        /*0010*/ 	.short	0x0002
        /*0012*/ 	.short	0x0010
        /*0014*/ 	.byte	0x00, 0xf0, 0x11, 0x00


	//----- nvinfo : EIATTR_KPARAM_INFO
	.align		4
.L_47:
        /*0018*/ 	.byte	0x04, 0x17
        /*001a*/ 	.short	(.L_49 - .L_48)
.L_48:
        /*001c*/ 	.word	0x00000000
        /*0020*/ 	.short	0x0001
        /*0022*/ 	.short	0x0008
        /*0024*/ 	.byte	0x00, 0xf5, 0x21, 0x00


	//----- nvinfo : EIATTR_KPARAM_INFO
	.align		4
.L_49:
        /*0028*/ 	.byte	0x04, 0x17
        /*002a*/ 	.short	(.L_51 - .L_50)
.L_50:
        /*002c*/ 	.word	0x00000000
        /*0030*/ 	.short	0x0000
        /*0032*/ 	.short	0x0000
        /*0034*/ 	.byte	0x00, 0xf5, 0x21, 0x00


	//----- nvinfo : EIATTR_SPARSE_MMA_MASK
	.align		4
.L_51:
        /*0038*/ 	.byte	0x03, 0x50
        /*003a*/ 	.short	0x0000


	//----- nvinfo : EIATTR_MAXREG_COUNT
	.align		4
        /*003c*/ 	.byte	0x03, 0x1b
        /*003e*/ 	.short	0x00ff


	//----- nvinfo : EIATTR_NUM_BARRIERS
	.align		4
        /*0040*/ 	.byte	0x02, 0x4c
        /*0042*/ 	.byte	0x01
	.zero		1


	//----- nvinfo : EIATTR_MERCURY_ISA_VERSION
	.align		4
        /*0044*/ 	.byte	0x03, 0x5f
        /*0046*/ 	.short	0x0101


	//----- nvinfo : EIATTR_VRC_CTA_INIT_COUNT
	.align		4
        /*0048*/ 	.byte	0x02, 0x4a
	.zero		1
	.zero		1


	//----- nvinfo : EIATTR_EXIT_INSTR_OFFSETS
	.align		4
        /*004c*/ 	.byte	0x04, 0x1c
        /*004e*/ 	.short	(.L_53 - .L_52)


	//   ....[0]....
.L_52:
        /*0050*/ 	.word	0x00000030


	//   ....[1]....
        /*0054*/ 	.word	0x000001e0


	//----- nvinfo : EIATTR_CRS_STACK_SIZE
	.align		4
.L_53:
        /*0058*/ 	.byte	0x04, 0x1e
        /*005a*/ 	.short	(.L_55 - .L_54)
.L_54:
        /*005c*/ 	.word	0x00000000


	//----- nvinfo : EIATTR_CBANK_PARAM_SIZE
	.align		4
.L_55:
        /*0060*/ 	.byte	0x03, 0x19
        /*0062*/ 	.short	0x0014


	//----- nvinfo : EIATTR_PARAM_CBANK
	.align		4
        /*0064*/ 	.byte	0x04, 0x0a
        /*0066*/ 	.short	(.L_57 - .L_56)
	.align		4
.L_56:
        /*0068*/ 	.word	index@(.nv.constant0._Z6myScanPiS_i)
        /*006c*/ 	.short	0x0380
        /*006e*/ 	.short	0x0014


	//----- nvinfo : EIATTR_SW_WAR
	.align		4
.L_57:
        /*0070*/ 	.byte	0x04, 0x36
        /*0072*/ 	.short	(.L_59 - .L_58)
.L_58:
        /*0074*/ 	.word	0x00000008
.L_59:


//--------------------- .nv.info._Z6myCopyPiS_    --------------------------
	.section	.nv.info._Z6myCopyPiS_,"",@"SHT_CUDA_INFO"
	.sectionflags	@""
	.align	4


	//----- nvinfo : EIATTR_CUDA_API_VERSION
	.align		4
        /*0000*/ 	.byte	0x04, 0x37
        /*0002*/ 	.short	(.L_61 - .L_60)
.L_60:
        /*0004*/ 	.word	0x00000082


	//----- nvinfo : EIATTR_KPARAM_INFO
	.align		4
.L_61:
        /*0008*/ 	.byte	0x04, 0x17
        /*000a*/ 	.short	(.L_63 - .L_62)
.L_62:
        /*000c*/ 	.word	0x00000000
        /*0010*/ 	.short	0x0001
        /*0012*/ 	.short	0x0008
        /*0014*/ 	.byte	0x00, 0xf5, 0x21, 0x00


	//----- nvinfo : EIATTR_KPARAM_INFO
	.align		4
.L_63:
        /*0018*/ 	.byte	0x04, 0x17
        /*001a*/ 	.short	(.L_65 - .L_64)
.L_64:
        /*001c*/ 	.word	0x00000000
        /*0020*/ 	.short	0x0000
        /*0022*/ 	.short	0x0000
        /*0024*/ 	.byte	0x00, 0xf5, 0x21, 0x00


	//----- nvinfo : EIATTR_SPARSE_MMA_MASK
	.align		4
.L_65:
        /*0028*/ 	.byte	0x03, 0x50
        /*002a*/ 	.short	0x0000


	//----- nvinfo : EIATTR_MAXREG_COUNT
	.align		4
        /*002c*/ 	.byte	0x03, 0x1b
        /*002e*/ 	.short	0x00ff


	//----- nvinfo : EIATTR_MERCURY_ISA_VERSION
	.align		4
        /*0030*/ 	.byte	0x03, 0x5f
        /*0032*/ 	.short	0x0101


	//----- nvinfo : EIATTR_VRC_CTA_INIT_COUNT
	.align		4
        /*0034*/ 	.byte	0x02, 0x4a
	.zero		1
	.zero		1


	//----- nvinfo : EIATTR_EXIT_INSTR_OFFSETS
	.align		4
        /*0038*/ 	.byte	0x04, 0x1c
        /*003a*/ 	.short	(.L_67 - .L_66)


	//   ....[0]....
.L_66:
        /*003c*/ 	.word	0x00000090


	//----- nvinfo : EIATTR_CBANK_PARAM_SIZE
	.align		4
.L_67:
        /*0040*/ 	.byte	0x03, 0x19
        /*0042*/ 	.short	0x0010


	//----- nvinfo : EIATTR_PARAM_CBANK
	.align		4
        /*0044*/ 	.byte	0x04, 0x0a
        /*0046*/ 	.short	(.L_69 - .L_68)
	.align		4
.L_68:
        /*0048*/ 	.word	index@(.nv.constant0._Z6myCopyPiS_)
        /*004c*/ 	.short	0x0380
        /*004e*/ 	.short	0x0010


	//----- nvinfo : EIATTR_SW_WAR
	.align		4
.L_69:
        /*0050*/ 	.byte	0x04, 0x36
        /*0052*/ 	.short	(.L_71 - .L_70)
.L_70:
        /*0054*/ 	.word	0x00000008
.L_71:


//--------------------- .nv.info._Z5myAddPiS_     --------------------------
	.section	.nv.info._Z5myAddPiS_,"",@"SHT_CUDA_INFO"
	.sectionflags	@""
	.align	4


	//----- nvinfo : EIATTR_CUDA_API_VERSION
	.align		4
        /*0000*/ 	.byte	0x04, 0x37
        /*0002*/ 	.short	(.L_73 - .L_72)
.L_72:
        /*0004*/ 	.word	0x00000082


	//----- nvinfo : EIATTR_KPARAM_INFO
	.align		4
.L_73:
        /*0008*/ 	.byte	0x04, 0x17
        /*000a*/ 	.short	(.L_75 - .L_74)
.L_74:
        /*000c*/ 	.word	0x00000000
        /*0010*/ 	.short	0x0001
        /*0012*/ 	.short	0x0008
        /*0014*/ 	.byte	0x00, 0xf5, 0x21, 0x00


	//----- nvinfo : EIATTR_KPARAM_INFO
	.align		4
.L_75:
        /*0018*/ 	.byte	0x04, 0x17
        /*001a*/ 	.short	(.L_77 - .L_76)
.L_76:
        /*001c*/ 	.word	0x00000000
        /*0020*/ 	.short	0x0000
        /*0022*/ 	.short	0x0000
        /*0024*/ 	.byte	0x00, 0xf5, 0x21, 0x00


	//----- nvinfo : EIATTR_SPARSE_MMA_MASK
	.align		4
.L_77:
        /*0028*/ 	.byte	0x03, 0x50
        /*002a*/ 	.short	0x0000


	//----- nvinfo : EIATTR_MAXREG_COUNT
	.align		4
        /*002c*/ 	.byte	0x03, 0x1b
        /*002e*/ 	.short	0x00ff


	//----- nvinfo : EIATTR_MERCURY_ISA_VERSION
	.align		4
        /*0030*/ 	.byte	0x03, 0x5f
        /*0032*/ 	.short	0x0101


	//----- nvinfo : EIATTR_VRC_CTA_INIT_COUNT
	.align		4
        /*0034*/ 	.byte	0x02, 0x4a
	.zero		1
	.zero		1


	//----- nvinfo : EIATTR_EXIT_INSTR_OFFSETS
	.align		4
        /*0038*/ 	.byte	0x04, 0x1c
        /*003a*/ 	.short	(.L_79 - .L_78)


	//   ....[0]....
.L_78:
        /*003c*/ 	.word	0x000000a0


	//----- nvinfo : EIATTR_CBANK_PARAM_SIZE
	.align		4
.L_79:
        /*0040*/ 	.byte	0x03, 0x19
        /*0042*/ 	.short	0x0010


	//----- nvinfo : EIATTR_PARAM_CBANK
	.align		4
        /*0044*/ 	.byte	0x04, 0x0a
        /*0046*/ 	.short	(.L_81 - .L_80)
	.align		4
.L_80:
        /*0048*/ 	.word	index@(.nv.constant0._Z5myAddPiS_)
        /*004c*/ 	.short	0x0380
        /*004e*/ 	.short	0x0010


	//----- nvinfo : EIATTR_SW_WAR
	.align		4
.L_81:
        /*0050*/ 	.byte	0x04, 0x36
        /*0052*/ 	.short	(.L_83 - .L_82)
.L_82:
        /*0054*/ 	.word	0x00000008
.L_83:


//--------------------- .nv.info._Z6myInitPii     --------------------------
	.section	.nv.info._Z6myInitPii,"",@"SHT_CUDA_INFO"
	.sectionflags	@""
	.align	4


	//----- nvinfo : EIATTR_CUDA_API_VERSION
	.align		4
        /*0000*/ 	.byte	0x04, 0x37
        /*0002*/ 	.short	(.L_85 - .L_84)
.L_84:
        /*0004*/ 	.word	0x00000082


	//----- nvinfo : EIATTR_KPARAM_INFO
	.align		4
.L_85:
        /*0008*/ 	.byte	0x04, 0x17
        /*000a*/ 	.short	(.L_87 - .L_86)
.L_86:
        /*000c*/ 	.word	0x00000000
        /*0010*/ 	.short	0x0001
        /*0012*/ 	.short	0x0008
        /*0014*/ 	.byte	0x00, 0xf0, 0x11, 0x00


	//----- nvinfo : EIATTR_KPARAM_INFO
	.align		4
.L_87:
        /*0018*/ 	.byte	0x04, 0x17
        /*001a*/ 	.short	(.L_89 - .L_88)
.L_88:
        /*001c*/ 	.word	0x00000000
        /*0020*/ 	.short	0x0000
        /*0022*/ 	.short	0x0000
        /*0024*/ 	.byte	0x00, 0xf5, 0x21, 0x00


	//----- nvinfo : EIATTR_SPARSE_MMA_MASK
	.align		4
.L_89:
        /*0028*/ 	.byte	0x03, 0x50
        /*002a*/ 	.short	0x0000


	//----- nvinfo : EIATTR_MAXREG_COUNT
	.align		4
        /*002c*/ 	.byte	0x03, 0x1b
        /*002e*/ 	.short	0x00ff


	//----- nvinfo : EIATTR_MERCURY_ISA_VERSION
	.align		4
        /*0030*/ 	.byte	0x03, 0x5f
        /*0032*/ 	.short	0x0101


	//----- nvinfo : EIATTR_VRC_CTA_INIT_COUNT
	.align		4
        /*0034*/ 	.byte	0x02, 0x4a
	.zero		1
	.zero		1


	//----- nvinfo : EIATTR_EXIT_INSTR_OFFSETS
	.align		4
        /*0038*/ 	.byte	0x04, 0x1c
        /*003a*/ 	.short	(.L_91 - .L_90)


	//   ....[0]....
.L_90:
        /*003c*/ 	.word	0x00000070


	//----- nvinfo : EIATTR_CBANK_PARAM_SIZE
	.align		4
.L_91:
        /*0040*/ 	.byte	0x03, 0x19
        /*0042*/ 	.short	0x000c


	//----- nvinfo : EIATTR_PARAM_CBANK
	.align		4
        /*0044*/ 	.byte	0x04, 0x0a
        /*0046*/ 	.short	(.L_93 - .L_92)
	.align		4
.L_92:
        /*0048*/ 	.word	index@(.nv.constant0._Z6myInitPii)
        /*004c*/ 	.short	0x0380
        /*004e*/ 	.short	0x000c


	//----- nvinfo : EIATTR_SW_WAR
	.align		4
.L_93:
        /*0050*/ 	.byte	0x04, 0x36
        /*0052*/ 	.short	(.L_95 - .L_94)
.L_94:
        /*0054*/ 	.word	0x00000008
.L_95:


//--------------------- .nv.callgraph             --------------------------
	.section	.nv.callgraph,"",@"SHT_CUDA_CALLGRAPH"
	.align	4
	.sectionentsize	8
	.align		4
        /*0000*/ 	.word	0x00000000
	.align		4
        /*0004*/ 	.word	0xffffffff
	.align		4
        /*0008*/ 	.word	0x00000000
	.align		4
        /*000c*/ 	.word	0xfffffffe
	.align		4
        /*0010*/ 	.word	0x00000000
	.align		4
        /*0014*/ 	.word	0xfffffffd
	.align		4
        /*0018*/ 	.word	0x00000000
	.align		4
        /*001c*/ 	.word	0xfffffffc


//--------------------- .text._Z6mySortPiS_S_     --------------------------
	.section	.text._Z6mySortPiS_S_,"ax",@progbits
	.align	128
        .global         _Z6mySortPiS_S_
        .type           _Z6mySortPiS_S_,@function
        .size           _Z6mySortPiS_S_,(.L_x_8 - _Z6mySortPiS_S_)
        .other          _Z6mySortPiS_S_,@"STO_CUDA_ENTRY STV_DEFAULT"
_Z6mySortPiS_S_:
.text._Z6mySortPiS_S_:
[----:B------:R-:W-:Y:S01]  /*0000*/  LDC R1, c[0x0][0x37c] ;  /* 0x0000df00ff017b82 */ /* 0x000fe20000000800 */
[----:B------:R-:W0:Y:S07]  /*0010*/  S2R R9, SR_CTAID.X ;  /* 0x0000000000097919 */ /* 0x000e2e0000002500 */
[----:B------:R-:W0:Y:S01]  /*0020*/  LDC.64 R2, c[0x0][0x388] ;  /* 0x0000e200ff027b82 */ /* 0x000e220000000a00 */
[----:B------:R-:W1:Y:S01]  /*0030*/  LDCU.64 UR4, c[0x0][0x358] ;  /* 0x00006b00ff0477ac */ /* 0x000e620008000a00 */
[----:B0-----:R-:W-:-:S06]  /*0040*/  IMAD.WIDE.U32 R2, R9, 0x4, R2 ;  /* 0x0000000409027825 */ /* 0x001fcc00078e0002 */
[----:B-1----:R-:W2:Y:S01]  /*0050*/  LDG.E R2, desc[UR4][R2.64] ;  /* 0x0000000402027981 */ /* 0x002ea2000c1e1900 */
[----:B------:R-:W2:Y:S02]  /*0060*/  S2R R7, SR_TID.X ;  /* 0x0000000000077919 */ /* 0x000ea40000002100 */
[----:B--2---:R-:W-:-:S13]  /*0070*/  ISETP.GE.AND P0, PT, R7, R2, PT ;  /* 0x000000020700720c */ /* 0x004fda0003f06270 */
[----:B------:R-:W-:Y:S05]  /*0080*/  @P0 EXIT ;  /* 0x000000000000094d */ /* 0x000fea0003800000 */
[----:B------:R-:W0:Y:S08]  /*0090*/  LDC.64 R2, c[0x0][0x390] ;  /* 0x0000e400ff027b82 */ /* 0x000e300000000a00 */
[----:B------:R-:W1:Y:S01]  /*00a0*/  LDC.64 R4, c[0x0][0x380] ;  /* 0x0000e000ff047b82 */ /* 0x000e620000000a00 */
[----:B0-----:R-:W-:-:S06]  /*00b0*/  IMAD.WIDE.U32 R2, R9, 0x4, R2 ;  /* 0x0000000409027825 */ /* 0x001fcc00078e0002 */
[----:B------:R-:W2:Y:S02]  /*00c0*/  LDG.E R2, desc[UR4][R2.64] ;  /* 0x0000000402027981 */ /* 0x000ea4000c1e1900 */
[----:B--2---:R-:W-:-:S05]  /*00d0*/  IADD3 R7, PT, PT, R2, R7, RZ ;  /* 0x0000000702077210 */ /* 0x004fca0007ffe0ff */
[----:B-1----:R-:W-:-:S05]  /*00e0*/  IMAD.WIDE R4, R7, 0x4, R4 ;  /* 0x0000000407047825 */ /* 0x002fca00078e0204 */
[----:B------:R-:W-:Y:S01]  /*00f0*/  STG.E desc[UR4][R4.64], R9 ;  /* 0x0000000904007986 */ /* 0x000fe2000c101904 */
[----:B------:R-:W-:Y:S05]  /*0100*/  EXIT ;  /* 0x000000000000794d */ /* 0x000fea0003800000 */
.L_x_0:
[----:B------:R-:W-:-:S00]  /*0110*/  BRA `(.L_x_0) ;  /* 0xfffffffc00fc7947 */ /* 0x000fc0000383ffff */
[----:B------:R-:W-:-:S00]  /*0120*/  NOP ;  /* 0x0000000000007918 */ /* 0x000fc00000000000 */
        /* <DEDUP_REMOVED lines=13> */
.L_x_8:


//--------------------- .text._Z6myScanPiS_i      --------------------------
	.section	.text._Z6myScanPiS_i,"ax",@progbits
	.align	128
        .global         _Z6myScanPiS_i
        .type           _Z6myScanPiS_i,@function
        .size           _Z6myScanPiS_i,(.L_x_9 - _Z6myScanPiS_i)
        .other          _Z6myScanPiS_i,@"STO_CUDA_ENTRY STV_DEFAULT"
_Z6myScanPiS_i:
.text._Z6myScanPiS_i:
[----:B------:R-:W-:Y:S08]  /*0000*/  LDC R1, c[0x0][0x37c] ;  /* 0x0000df00ff017b82 */ /* 0x000ff00000000800 */
[----:B------:R-:W0:Y:S02]  /*0010*/  LDC R0, c[0x0][0x390] ;  /* 0x0000e400ff007b82 */ /* 0x000e240000000800 */
[----:B0-----:R-:W-:-:S13]  /*0020*/  ISETP.GE.AND P0, PT, R0, 0x2, PT ;  /* 0x000000020000780c */ /* 0x001fda0003f06270 */
[----:B------:R-:W-:Y:S05]  /*0030*/  @!P0 EXIT ;  /* 0x000000000000894d */ /* 0x000fea0003800000 */
[----:B------:R-:W0:Y:S01]  /*0040*/  S2R R13, SR_TID.X ;  /* 0x00000000000d7919 */ /* 0x000e220000002100 */
[----:B------:R-:W0:Y:S01]  /*0050*/  LDC.64 R2, c[0x0][0x380] ;  /* 0x0000e000ff027b82 */ /* 0x000e220000000a00 */
[----:B------:R-:W1:Y:S01]  /*0060*/  LDCU.64 UR6, c[0x0][0x358] ;  /* 0x00006b00ff0677ac */ /* 0x000e620008000a00 */
[----:B------:R-:W2:Y:S06]  /*0070*/  LDCU UR5, c[0x0][0x390] ;  /* 0x00007200ff0577ac */ /* 0x000eac0008000800 */
[----:B------:R-:W3:Y:S01]  /*0080*/  LDC.64 R4, c[0x0][0x388] ;  /* 0x0000e200ff047b82 */ /* 0x000ee20000000a00 */
[----:B------:R-:W-:-:S07]  /*0090*/  UMOV UR4, 0x1 ;  /* 0x0000000100047882 */ /* 0x000fce0000000000 */
[----:B------:R-:W4:Y:S01]  /*00a0*/  LDC.64 R8, c[0x0][0x388] ;  /* 0x0000e200ff087b82 */ /* 0x000f220000000a00 */
[----:B0-----:R-:W-:-:S04]  /*00b0*/  IMAD.WIDE.U32 R2, R13, 0x4, R2 ;  /* 0x000000040d027825 */ /* 0x001fc800078e0002 */
[----:B-123--:R-:W-:-:S07]  /*00c0*/  IMAD.WIDE.U32 R4, R13, 0x4, R4 ;  /* 0x000000040d047825 */ /* 0x00efce00078e0004 */
.L_x_3:
[----:B0-----:R-:W2:Y:S01]  /*00d0*/  LDG.E R7, desc[UR6][R2.64] ;  /* 0x0000000602077981 */ /* 0x001ea2000c1e1900 */
[----:B------:R-:W-:Y:S01]  /*00e0*/  ISETP.GE.AND P0, PT, R13, UR4, PT ;  /* 0x000000040d007c0c */ /* 0x000fe2000bf06270 */
[----:B------:R-:W-:Y:S02]  /*00f0*/  BSSY.RECONVERGENT B0, `(.L_x_1) ;  /* 0x000000a000007945 */ /* 0x000fe40003800200 */
[----:B--2---:R0:W-:Y:S01]  /*0100*/  STG.E desc[UR6][R4.64], R7 ;  /* 0x0000000704007986 */ /* 0x0041e2000c101906 */
[----:B------:R-:W-:Y:S09]  /*0110*/  BAR.SYNC.DEFER_BLOCKING 0x0 ;  /* 0x0000000000007b1d */ /* 0x000ff20000010000 */
[----:B-1----:R-:W-:Y:S05]  /*0120*/  @!P0 BRA `(.L_x_2) ;  /* 0x0000000000188947 */ /* 0x002fea0003800000 */
[----:B0-----:R-:W-:Y:S01]  /*0130*/  IADD3 R7, PT, PT, R13, -UR4, RZ ;  /* 0x800000040d077c10 */ /* 0x001fe2000fffe0ff */
[----:B------:R-:W2:Y:S04]  /*0140*/  LDG.E R11, desc[UR6][R2.64] ;  /* 0x00000006020b7981 */ /* 0x000ea8000c1e1900 */
[----:B----4-:R-:W-:-:S06]  /*0150*/  IMAD.WIDE R6, R7, 0x4, R8 ;  /* 0x0000000407067825 */ /* 0x010fcc00078e0208 */
[----:B------:R-:W2:Y:S02]  /*0160*/  LDG.E R6, desc[UR6][R6.64] ;  /* 0x0000000606067981 */ /* 0x000ea4000c1e1900 */
[----:B--2---:R-:W-:-:S05]  /*0170*/  IADD3 R11, PT, PT, R6, R11, RZ ;  /* 0x0000000b060b7210 */ /* 0x004fca0007ffe0ff */
[----:B------:R1:W-:Y:S02]  /*0180*/  STG.E desc[UR6][R2.64], R11 ;  /* 0x0000000b02007986 */ /* 0x0003e4000c101906 */
.L_x_2:
[----:B------:R-:W-:Y:S05]  /*0190*/  BSYNC.RECONVERGENT B0 ;  /* 0x0000000000007941 */ /* 0x000fea0003800200 */
.L_x_1:
[----:B------:R-:W-:Y:S01]  /*01a0*/  BAR.SYNC.DEFER_BLOCKING 0x0 ;  /* 0x0000000000007b1d */ /* 0x000fe20000010000 */
[----:B------:R-:W-:-:S04]  /*01b0*/  USHF.L.U32 UR4, UR4, 0x1, URZ ;  /* 0x0000000104047899 */ /* 0x000fc800080006ff */
[----:B------:R-:W-:-:S09]  /*01c0*/  UISETP.GE.AND UP0, UPT, UR4, UR5, UPT ;  /* 0x000000050400728c */ /* 0x000fd2000bf06270 */
[----:B------:R-:W-:Y:S05]  /*01d0*/  BRA.U !UP0, `(.L_x_3) ;  /* 0xfffffffd08bc7547 */ /* 0x000fea000b83ffff */
[----:B------:R-:W-:Y:S05]  /*01e0*/  EXIT ;  /* 0x000000000000794d */ /* 0x000fea0003800000 */
.L_x_4:
        /* <DEDUP_REMOVED lines=9> */
.L_x_9:


//--------------------- .text._Z6myCopyPiS_       --------------------------
	.section	.text._Z6myCopyPiS_,"ax",@progbits
	.align	128
        .global         _Z6myCopyPiS_
        .type           _Z6myCopyPiS_,@function
        .size           _Z6myCopyPiS_,(.L_x_10 - _Z6myCopyPiS_)
        .other          _Z6myCopyPiS_,@"STO_CUDA_ENTRY STV_DEFAULT"
_Z6myCopyPiS_:
.text._Z6myCopyPiS_:
[----:B------:R-:W-:Y:S01]  /*0000*/  LDC R1, c[0x0][0x37c] ;  /* 0x0000df00ff017b82 */ /* 0x000fe20000000800 */
[----:B------:R-:W0:Y:S07]  /*0010*/  S2R R7, SR_TID.X ;  /* 0x0000000000077919 */ /* 0x000e2e0000002100 */
[----:B------:R-:W0:Y:S01]  /*0020*/  LDC.64 R2, c[0x0][0x380] ;  /* 0x0000e000ff027b82 */ /* 0x000e220000000a00 */
[----:B------:R-:W1:Y:S07]  /*0030*/  LDCU.64 UR4, c[0x0][0x358] ;  /* 0x00006b00ff0477ac */ /* 0x000e6e0008000a00 */
[----:B------:R-:W2:Y:S01]  /*0040*/  LDC.64 R4, c[0x0][0x388] ;  /* 0x0000e200ff047b82 */ /* 0x000ea20000000a00 */
[----:B0-----:R-:W-:-:S06]  /*0050*/  IMAD.WIDE.U32 R2, R7, 0x4, R2 ;  /* 0x0000000407027825 */ /* 0x001fcc00078e0002 */
[----:B-1----:R-:W3:Y:S01]  /*0060*/  LDG.E R3, desc[UR4][R2.64] ;  /* 0x0000000402037981 */ /* 0x002ee2000c1e1900 */
[----:B--2---:R-:W-:-:S05]  /*0070*/  IMAD.WIDE.U32 R4, R7, 0x4, R4 ;  /* 0x0000000407047825 */ /* 0x004fca00078e0004 */
[----:B---3--:R-:W-:Y:S01]  /*0080*/  STG.E desc[UR4][R4.64+0x4], R3 ;  /* 0x0000040304007986 */ /* 0x008fe2000c101904 */
[----:B------:R-:W-:Y:S05]  /*0090*/  EXIT ;  /* 0x000000000000794d */ /* 0x000fea0003800000 */
.L_x_5:
        /* <DEDUP_REMOVED lines=14> */
.L_x_10:


//--------------------- .text._Z5myAddPiS_        --------------------------
	.section	.text._Z5myAddPiS_,"ax",@progbits
	.align	128
        .global         _Z5myAddPiS_
        .type           _Z5myAddPiS_,@function
        .size           _Z5myAddPiS_,(.L_x_11 - _Z5myAddPiS_)
        .other          _Z5myAddPiS_,@"STO_CUDA_ENTRY STV_DEFAULT"
_Z5myAddPiS_:
.text._Z5myAddPiS_:
[----:B------:R-:W-:Y:S01]  /*0000*/  LDC R1, c[0x0][0x37c] ;  /* 0x0000df00ff017b82 */ /* 0x000fe20000000800 */
[----:B------:R-:W0:Y:S07]  /*0010*/  S2R R5, SR_TID.X ;  /* 0x0000000000057919 */ /* 0x000e2e0000002100 */
[----:B------:R-:W0:Y:S01]  /*0020*/  LDC.64 R2, c[0x0][0x380] ;  /* 0x0000e000ff027b82 */ /* 0x000e220000000a00 */
[----:B------:R-:W1:Y:S01]  /*0030*/  LDCU.64 UR4, c[0x0][0x358] ;  /* 0x00006b00ff0477ac */ /* 0x000e620008000a00 */
[----:B0-----:R-:W-:-:S06]  /*0040*/  IMAD.WIDE.U32 R2, R5, 0x4, R2 ;  /* 0x0000000405027825 */ /* 0x001fcc00078e0002 */
[----:B------:R-:W0:Y:S01]  /*0050*/  LDC.64 R4, c[0x0][0x388] ;  /* 0x0000e200ff047b82 */ /* 0x000e220000000a00 */
[----:B-1----:R-:W0:Y:S01]  /*0060*/  LDG.E R3, desc[UR4][R2.64] ;  /* 0x0000000402037981 */ /* 0x002e22000c1e1900 */
[----:B------:R-:W-:Y:S02]  /*0070*/  HFMA2 R7, -RZ, RZ, 0, 5.9604644775390625e-08 ;  /* 0x00000001ff077431 */ /* 0x000fe400000001ff */
[----:B0-----:R-:W-:-:S05]  /*0080*/  IMAD.WIDE R4, R3, 0x4, R4 ;  /* 0x0000000403047825 */ /* 0x001fca00078e0204 */
[----:B------:R-:W-:Y:S01]  /*0090*/  REDG.E.ADD.STRONG.GPU desc[UR4][R4.64], R7 ;  /* 0x000000070400798e */ /* 0x000fe2000c12e104 */
[----:B------:R-:W-:Y:S05]  /*00a0*/  EXIT ;  /* 0x000000000000794d */ /* 0x000fea0003800000 */
.L_x_6:
        /* <DEDUP_REMOVED lines=13> */
.L_x_11:


//--------------------- .text._Z6myInitPii        --------------------------
	.section	.text._Z6myInitPii,"ax",@progbits
	.align	128
        .global         _Z6myInitPii
        .type           _Z6myInitPii,@function
        .size           _Z6myInitPii,(.L_x_12 - _Z6myInitPii)
        .other          _Z6myInitPii,@"STO_CUDA_ENTRY STV_DEFAULT"
_Z6myInitPii:
.text._Z6myInitPii:
[----:B------:R-:W-:Y:S01]  /*0000*/  LDC R1, c[0x0][0x37c] ;  /* 0x0000df00ff017b82 */ /* 0x000fe20000000800 */
[----:B------:R-:W0:Y:S07]  /*0010*/  S2R R5, SR_TID.X ;  /* 0x0000000000057919 */ /* 0x000e2e0000002100 */
[----:B------:R-:W0:Y:S01]  /*0020*/  LDC.64 R2, c[0x0][0x380] ;  /* 0x0000e000ff027b82 */ /* 0x000e220000000a00 */
[----:B------:R-:W1:Y:S07]  /*0030*/  LDCU.64 UR4, c[0x0][0x358] ;  /* 0x00006b00ff0477ac */ /* 0x000e6e0008000a00 */
[----:B------:R-:W1:Y:S01]  /*0040*/  LDC R7, c[0x0][0x388] ;  /* 0x0000e200ff077b82 */ /* 0x000e620000000800 */
[----:B0-----:R-:W-:-:S05]  /*0050*/  IMAD.WIDE.U32 R2, R5, 0x4, R2 ;  /* 0x0000000405027825 */ /* 0x001fca00078e0002 */
[----:B-1----:R-:W-:Y:S01]  /*0060*/  STG.E desc[UR4][R2.64], R7 ;  /* 0x0000000702007986 */ /* 0x002fe2000c101904 */
[----:B------:R-:W-:Y:S05]  /*0070*/  EXIT ;  /* 0x000000000000794d */ /* 0x000fea0003800000 */
.L_x_7:
        /* <DEDUP_REMOVED lines=16> */
.L_x_12:


//--------------------- .nv.shared.reserved.0     --------------------------
	.section	.nv.shared.reserved.0,"aw",@nobits
	.weak		__nv_reservedSMEM_offset_0_alias
	.size		__nv_reservedSMEM_offset_0_alias, 0, 64
	.other		__nv_reservedSMEM_offset_0_alias,@"STO_CUDA_RESERVED_SHARED STV_DEFAULT"
__nv_reservedSMEM_offset_0_alias:
	.zero		0
	.zero		64


//--------------------- .nv.constant0._Z6mySortPiS_S_ --------------------------
	.section	.nv.constant0._Z6mySortPiS_S_,"a",@progbits
	.sectionflags	@""
	.align	4
.nv.constant0._Z6mySortPiS_S_:
	.zero		920


//--------------------- .nv.constant0._Z6myScanPiS_i --------------------------
	.section	.nv.constant0._Z6myScanPiS_i,"a",@progbits
	.sectionflags	@""
	.align	4
.nv.constant0._Z6myScanPiS_i:
	.zero		916


//--------------------- .nv.constant0._Z6myCopyPiS_ --------------------------
	.section	.nv.constant0._Z6myCopyPiS_,"a",@progbits
	.sectionflags	@""
	.align	4
.nv.constant0._Z6myCopyPiS_:
	.zero		912


//--------------------- .nv.constant0._Z5myAddPiS_ --------------------------
	.section	.nv.constant0._Z5myAddPiS_,"a",@progbits
	.sectionflags	@""
	.align	4
.nv.constant0._Z5myAddPiS_:
	.zero		912


//--------------------- .nv.constant0._Z6myInitPii --------------------------
	.section	.nv.constant0._Z6myInitPii,"a",@progbits
	.sectionflags	@""
	.align	4
.nv.constant0._Z6myInitPii:
	.zero		908


//--------------------- SYMBOLS --------------------------

	.type		.nv.reservedSmem.offset0,@object
	.size		.nv.reservedSmem.offset0,0x4
